//
// Generated by NVIDIA NVVM Compiler
//
// Compiler Build ID: CL-36424714
// Cuda compilation tools, release 13.0, V13.0.88
// Based on NVVM 20.0.0
//

.version 9.0
.target sm_100
.address_size 64

	// .globl	_Z16naiveConvolutionPKdS0_Pd
// _ZZ27convolutionWithSharedMemoryPKdS0_PdE12shared_F_k_0 has been demoted
// _ZZ27convolutionWithSharedMemoryPKdS0_PdE14shared_sub_I_0 has been demoted

.visible .entry _Z16naiveConvolutionPKdS0_Pd(
	.param .u64 .ptr .align 1 _Z16naiveConvolutionPKdS0_Pd_param_0,
	.param .u64 .ptr .align 1 _Z16naiveConvolutionPKdS0_Pd_param_1,
	.param .u64 .ptr .align 1 _Z16naiveConvolutionPKdS0_Pd_param_2
)
{
	.reg .pred 	%p<4>;
	.reg .b32 	%r<12>;
	.reg .b64 	%rd<13>;
	.reg .b64 	%fd<82>;

	ld.param.u64 	%rd1, [_Z16naiveConvolutionPKdS0_Pd_param_0];
	ld.param.u64 	%rd2, [_Z16naiveConvolutionPKdS0_Pd_param_1];
	ld.param.u64 	%rd3, [_Z16naiveConvolutionPKdS0_Pd_param_2];
	mov.u32 	%r1, %ctaid.z;
	mov.u32 	%r2, %ctaid.x;
	mov.u32 	%r3, %ctaid.y;
	setp.gt.u32 	%p1, %r1, 63;
	or.b32  	%r4, %r3, %r2;
	and.b32  	%r5, %r4, 2147482624;
	setp.ne.s32 	%p2, %r5, 0;
	or.pred  	%p3, %p1, %p2;
	@%p3 bra 	$L__BB0_2;
	cvta.to.global.u64 	%rd4, %rd3;
	cvta.to.global.u64 	%rd5, %rd2;
	cvta.to.global.u64 	%rd6, %rd1;
	mul.lo.s32 	%r6, %r1, 27;
	mad.lo.s32 	%r7, %r3, 1026, %r2;
	mul.wide.u32 	%rd7, %r6, 8;
	add.s64 	%rd8, %rd5, %rd7;
	ld.global.f64 	%fd1, [%rd8+64];
	mul.wide.u32 	%rd9, %r7, 8;
	add.s64 	%rd10, %rd6, %rd9;
	ld.global.f64 	%fd2, [%rd10];
	fma.rn.f64 	%fd3, %fd1, %fd2, 0d0000000000000000;
	ld.global.f64 	%fd4, [%rd8+56];
	ld.global.f64 	%fd5, [%rd10+8];
	fma.rn.f64 	%fd6, %fd4, %fd5, %fd3;
	ld.global.f64 	%fd7, [%rd8+48];
	ld.global.f64 	%fd8, [%rd10+16];
	fma.rn.f64 	%fd9, %fd7, %fd8, %fd6;
	ld.global.f64 	%fd10, [%rd8+40];
	ld.global.f64 	%fd11, [%rd10+8208];
	fma.rn.f64 	%fd12, %fd10, %fd11, %fd9;
	ld.global.f64 	%fd13, [%rd8+32];
	ld.global.f64 	%fd14, [%rd10+8216];
	fma.rn.f64 	%fd15, %fd13, %fd14, %fd12;
	ld.global.f64 	%fd16, [%rd8+24];
	ld.global.f64 	%fd17, [%rd10+8224];
	fma.rn.f64 	%fd18, %fd16, %fd17, %fd15;
	ld.global.f64 	%fd19, [%rd8+16];
	ld.global.f64 	%fd20, [%rd10+16416];
	fma.rn.f64 	%fd21, %fd19, %fd20, %fd18;
	ld.global.f64 	%fd22, [%rd8+8];
	ld.global.f64 	%fd23, [%rd10+16424];
	fma.rn.f64 	%fd24, %fd22, %fd23, %fd21;
	ld.global.f64 	%fd25, [%rd8];
	ld.global.f64 	%fd26, [%rd10+16432];
	fma.rn.f64 	%fd27, %fd25, %fd26, %fd24;
	ld.global.f64 	%fd28, [%rd8+136];
	ld.global.f64 	%fd29, [%rd10+8421408];
	fma.rn.f64 	%fd30, %fd28, %fd29, %fd27;
	ld.global.f64 	%fd31, [%rd8+128];
	ld.global.f64 	%fd32, [%rd10+8421416];
	fma.rn.f64 	%fd33, %fd31, %fd32, %fd30;
	ld.global.f64 	%fd34, [%rd8+120];
	ld.global.f64 	%fd35, [%rd10+8421424];
	fma.rn.f64 	%fd36, %fd34, %fd35, %fd33;
	ld.global.f64 	%fd37, [%rd8+112];
	ld.global.f64 	%fd38, [%rd10+8429616];
	fma.rn.f64 	%fd39, %fd37, %fd38, %fd36;
	ld.global.f64 	%fd40, [%rd8+104];
	ld.global.f64 	%fd41, [%rd10+8429624];
	fma.rn.f64 	%fd42, %fd40, %fd41, %fd39;
	ld.global.f64 	%fd43, [%rd8+96];
	ld.global.f64 	%fd44, [%rd10+8429632];
	fma.rn.f64 	%fd45, %fd43, %fd44, %fd42;
	ld.global.f64 	%fd46, [%rd8+88];
	ld.global.f64 	%fd47, [%rd10+8437824];
	fma.rn.f64 	%fd48, %fd46, %fd47, %fd45;
	ld.global.f64 	%fd49, [%rd8+80];
	ld.global.f64 	%fd50, [%rd10+8437832];
	fma.rn.f64 	%fd51, %fd49, %fd50, %fd48;
	ld.global.f64 	%fd52, [%rd8+72];
	ld.global.f64 	%fd53, [%rd10+8437840];
	fma.rn.f64 	%fd54, %fd52, %fd53, %fd51;
	ld.global.f64 	%fd55, [%rd8+208];
	ld.global.f64 	%fd56, [%rd10+16842816];
	fma.rn.f64 	%fd57, %fd55, %fd56, %fd54;
	ld.global.f64 	%fd58, [%rd8+200];
	ld.global.f64 	%fd59, [%rd10+16842824];
	fma.rn.f64 	%fd60, %fd58, %fd59, %fd57;
	ld.global.f64 	%fd61, [%rd8+192];
	ld.global.f64 	%fd62, [%rd10+16842832];
	fma.rn.f64 	%fd63, %fd61, %fd62, %fd60;
	ld.global.f64 	%fd64, [%rd8+184];
	ld.global.f64 	%fd65, [%rd10+16851024];
	fma.rn.f64 	%fd66, %fd64, %fd65, %fd63;
	ld.global.f64 	%fd67, [%rd8+176];
	ld.global.f64 	%fd68, [%rd10+16851032];
	fma.rn.f64 	%fd69, %fd67, %fd68, %fd66;
	ld.global.f64 	%fd70, [%rd8+168];
	ld.global.f64 	%fd71, [%rd10+16851040];
	fma.rn.f64 	%fd72, %fd70, %fd71, %fd69;
	ld.global.f64 	%fd73, [%rd8+160];
	ld.global.f64 	%fd74, [%rd10+16859232];
	fma.rn.f64 	%fd75, %fd73, %fd74, %fd72;
	ld.global.f64 	%fd76, [%rd8+152];
	ld.global.f64 	%fd77, [%rd10+16859240];
	fma.rn.f64 	%fd78, %fd76, %fd77, %fd75;
	ld.global.f64 	%fd79, [%rd8+144];
	ld.global.f64 	%fd80, [%rd10+16859248];
	fma.rn.f64 	%fd81, %fd79, %fd80, %fd78;
	shl.b32 	%r8, %r1, 20;
	shl.b32 	%r9, %r3, 1;
	sub.s32 	%r10, %r7, %r9;
	add.s32 	%r11, %r10, %r8;
	mul.wide.u32 	%rd11, %r11, 8;
	add.s64 	%rd12, %rd4, %rd11;
	st.global.f64 	[%rd12], %fd81;
$L__BB0_2:
	ret;

}
	// .globl	_Z27convolutionWithSharedMemoryPKdS0_Pd
.visible .entry _Z27convolutionWithSharedMemoryPKdS0_Pd(
	.param .u64 .ptr .align 1 _Z27convolutionWithSharedMemoryPKdS0_Pd_param_0,
	.param .u64 .ptr .align 1 _Z27convolutionWithSharedMemoryPKdS0_Pd_param_1,
	.param .u64 .ptr .align 1 _Z27convolutionWithSharedMemoryPKdS0_Pd_param_2
)
{
	.reg .pred 	%p<14>;
	.reg .b32 	%r<51>;
	.reg .b64 	%rd<13>;
	.reg .b64 	%fd<84>;
	// demoted variable
	.shared .align 8 .b8 _ZZ27convolutionWithSharedMemoryPKdS0_PdE12shared_F_k_0[216];
	// demoted variable
	.shared .align 8 .b8 _ZZ27convolutionWithSharedMemoryPKdS0_PdE14shared_sub_I_0[3456];
	ld.param.u64 	%rd1, [_Z27convolutionWithSharedMemoryPKdS0_Pd_param_0];
	ld.param.u64 	%rd2, [_Z27convolutionWithSharedMemoryPKdS0_Pd_param_1];
	ld.param.u64 	%rd3, [_Z27convolutionWithSharedMemoryPKdS0_Pd_param_2];
	mov.u32 	%r1, %ctaid.z;
	mov.u32 	%r2, %tid.z;
	mov.u32 	%r9, %tid.x;
	mov.u32 	%r4, %tid.y;
	max.u32 	%r10, %r2, %r9;
	max.u32 	%r11, %r4, %r10;
	setp.gt.u32 	%p1, %r11, 2;
	@%p1 bra 	$L__BB1_2;
	cvta.to.global.u64 	%rd4, %rd2;
	mad.lo.s32 	%r12, %r2, 9, %r9;
	mad.lo.s32 	%r13, %r1, 27, %r12;
	mad.lo.s32 	%r14, %r4, 3, %r13;
	mul.wide.u32 	%rd5, %r14, 8;
	add.s64 	%rd6, %rd4, %rd5;
	ld.global.f64 	%fd1, [%rd6];
	mov.u32 	%r15, _ZZ27convolutionWithSharedMemoryPKdS0_PdE12shared_F_k_0;
	mad.lo.s32 	%r16, %r2, 72, %r15;
	mad.lo.s32 	%r17, %r4, 24, %r16;
	shl.b32 	%r18, %r9, 3;
	add.s32 	%r19, %r17, %r18;
	st.shared.f64 	[%r19], %fd1;
$L__BB1_2:
	mov.u32 	%r20, %ctaid.x;
	mov.u32 	%r21, %ctaid.y;
	setp.gt.u32 	%p2, %r2, 2;
	mul.lo.s32 	%r5, %r20, 10;
	mov.u32 	%r22, %ntid.x;
	add.s32 	%r23, %r22, -1;
	setp.eq.s32 	%p3, %r20, %r23;
	sub.s32 	%r24, 1024, %r5;
	selp.b32 	%r25, %r24, 12, %p3;
	mul.lo.s32 	%r7, %r21, 10;
	mov.u32 	%r26, %ntid.y;
	add.s32 	%r27, %r26, -1;
	setp.eq.s32 	%p4, %r21, %r27;
	sub.s32 	%r28, 1024, %r7;
	selp.b32 	%r29, %r28, 12, %p4;
	setp.ge.s32 	%p5, %r9, %r25;
	setp.ge.s32 	%p6, %r4, %r29;
	or.pred  	%p7, %p5, %p6;
	or.pred  	%p8, %p7, %p2;
	@%p8 bra 	$L__BB1_4;
	add.s32 	%r31, %r7, %r4;
	add.s32 	%r32, %r5, %r9;
	mad.lo.s32 	%r33, %r2, 1052676, %r32;
	mad.lo.s32 	%r34, %r31, 1026, %r33;
	cvta.to.global.u64 	%rd7, %rd1;
	mul.wide.u32 	%rd8, %r34, 8;
	add.s64 	%rd9, %rd7, %rd8;
	ld.global.f64 	%fd2, [%rd9];
	mov.u32 	%r35, _ZZ27convolutionWithSharedMemoryPKdS0_PdE14shared_sub_I_0;
	mad.lo.s32 	%r36, %r2, 1152, %r35;
	mad.lo.s32 	%r37, %r4, 96, %r36;
	shl.b32 	%r38, %r9, 3;
	add.s32 	%r39, %r37, %r38;
	st.shared.f64 	[%r39], %fd2;
$L__BB1_4:
	setp.ge.s32 	%p9, %r4, %r29;
	setp.ge.s32 	%p10, %r9, %r25;
	bar.sync 	0;
	setp.gt.u32 	%p11, %r1, 63;
	or.pred  	%p12, %p10, %p9;
	or.pred  	%p13, %p12, %p11;
	@%p13 bra 	$L__BB1_6;
	add.s32 	%r41, %r5, %r9;
	add.s32 	%r42, %r7, %r4;
	mov.u32 	%r43, _ZZ27convolutionWithSharedMemoryPKdS0_PdE14shared_sub_I_0;
	mad.lo.s32 	%r44, %r42, 96, %r43;
	ld.shared.f64 	%fd3, [_ZZ27convolutionWithSharedMemoryPKdS0_PdE12shared_F_k_0+64];
	shl.b32 	%r45, %r41, 3;
	add.s32 	%r46, %r44, %r45;
	ld.shared.f64 	%fd4, [%r46];
	fma.rn.f64 	%fd5, %fd3, %fd4, 0d0000000000000000;
	ld.shared.f64 	%fd6, [_ZZ27convolutionWithSharedMemoryPKdS0_PdE12shared_F_k_0+56];
	ld.shared.f64 	%fd7, [%r46+8];
	fma.rn.f64 	%fd8, %fd6, %fd7, %fd5;
	ld.shared.f64 	%fd9, [_ZZ27convolutionWithSharedMemoryPKdS0_PdE12shared_F_k_0+48];
	ld.shared.f64 	%fd10, [%r46+16];
	fma.rn.f64 	%fd11, %fd9, %fd10, %fd8;
	ld.shared.f64 	%fd12, [_ZZ27convolutionWithSharedMemoryPKdS0_PdE12shared_F_k_0+40];
	ld.shared.f64 	%fd13, [%r46+96];
	fma.rn.f64 	%fd14, %fd12, %fd13, %fd11;
	ld.shared.f64 	%fd15, [_ZZ27convolutionWithSharedMemoryPKdS0_PdE12shared_F_k_0+32];
	ld.shared.f64 	%fd16, [%r46+104];
	fma.rn.f64 	%fd17, %fd15, %fd16, %fd14;
	ld.shared.f64 	%fd18, [_ZZ27convolutionWithSharedMemoryPKdS0_PdE12shared_F_k_0+24];
	ld.shared.f64 	%fd19, [%r46+112];
	fma.rn.f64 	%fd20, %fd18, %fd19, %fd17;
	ld.shared.f64 	%fd21, [_ZZ27convolutionWithSharedMemoryPKdS0_PdE12shared_F_k_0+16];
	ld.shared.f64 	%fd22, [%r46+192];
	fma.rn.f64 	%fd23, %fd21, %fd22, %fd20;
	ld.shared.f64 	%fd24, [_ZZ27convolutionWithSharedMemoryPKdS0_PdE12shared_F_k_0+8];
	ld.shared.f64 	%fd25, [%r46+200];
	fma.rn.f64 	%fd26, %fd24, %fd25, %fd23;
	ld.shared.f64 	%fd27, [_ZZ27convolutionWithSharedMemoryPKdS0_PdE12shared_F_k_0];
	ld.shared.f64 	%fd28, [%r46+208];
	fma.rn.f64 	%fd29, %fd27, %fd28, %fd26;
	ld.shared.f64 	%fd30, [_ZZ27convolutionWithSharedMemoryPKdS0_PdE12shared_F_k_0+136];
	ld.shared.f64 	%fd31, [%r46+1152];
	fma.rn.f64 	%fd32, %fd30, %fd31, %fd29;
	ld.shared.f64 	%fd33, [_ZZ27convolutionWithSharedMemoryPKdS0_PdE12shared_F_k_0+128];
	ld.shared.f64 	%fd34, [%r46+1160];
	fma.rn.f64 	%fd35, %fd33, %fd34, %fd32;
	ld.shared.f64 	%fd36, [_ZZ27convolutionWithSharedMemoryPKdS0_PdE12shared_F_k_0+120];
	ld.shared.f64 	%fd37, [%r46+1168];
	fma.rn.f64 	%fd38, %fd36, %fd37, %fd35;
	ld.shared.f64 	%fd39, [_ZZ27convolutionWithSharedMemoryPKdS0_PdE12shared_F_k_0+112];
	ld.shared.f64 	%fd40, [%r46+1248];
	fma.rn.f64 	%fd41, %fd39, %fd40, %fd38;
	ld.shared.f64 	%fd42, [_ZZ27convolutionWithSharedMemoryPKdS0_PdE12shared_F_k_0+104];
	ld.shared.f64 	%fd43, [%r46+1256];
	fma.rn.f64 	%fd44, %fd42, %fd43, %fd41;
	ld.shared.f64 	%fd45, [_ZZ27convolutionWithSharedMemoryPKdS0_PdE12shared_F_k_0+96];
	ld.shared.f64 	%fd46, [%r46+1264];
	fma.rn.f64 	%fd47, %fd45, %fd46, %fd44;
	ld.shared.f64 	%fd48, [_ZZ27convolutionWithSharedMemoryPKdS0_PdE12shared_F_k_0+88];
	ld.shared.f64 	%fd49, [%r46+1344];
	fma.rn.f64 	%fd50, %fd48, %fd49, %fd47;
	ld.shared.f64 	%fd51, [_ZZ27convolutionWithSharedMemoryPKdS0_PdE12shared_F_k_0+80];
	ld.shared.f64 	%fd52, [%r46+1352];
	fma.rn.f64 	%fd53, %fd51, %fd52, %fd50;
	ld.shared.f64 	%fd54, [_ZZ27convolutionWithSharedMemoryPKdS0_PdE12shared_F_k_0+72];
	ld.shared.f64 	%fd55, [%r46+1360];
	fma.rn.f64 	%fd56, %fd54, %fd55, %fd53;
	ld.shared.f64 	%fd57, [_ZZ27convolutionWithSharedMemoryPKdS0_PdE12shared_F_k_0+208];
	ld.shared.f64 	%fd58, [%r46+2304];
	fma.rn.f64 	%fd59, %fd57, %fd58, %fd56;
	ld.shared.f64 	%fd60, [_ZZ27convolutionWithSharedMemoryPKdS0_PdE12shared_F_k_0+200];
	ld.shared.f64 	%fd61, [%r46+2312];
	fma.rn.f64 	%fd62, %fd60, %fd61, %fd59;
	ld.shared.f64 	%fd63, [_ZZ27convolutionWithSharedMemoryPKdS0_PdE12shared_F_k_0+192];
	ld.shared.f64 	%fd64, [%r46+2320];
	fma.rn.f64 	%fd65, %fd63, %fd64, %fd62;
	ld.shared.f64 	%fd66, [_ZZ27convolutionWithSharedMemoryPKdS0_PdE12shared_F_k_0+184];
	ld.shared.f64 	%fd67, [%r46+2400];
	fma.rn.f64 	%fd68, %fd66, %fd67, %fd65;
	ld.shared.f64 	%fd69, [_ZZ27convolutionWithSharedMemoryPKdS0_PdE12shared_F_k_0+176];
	ld.shared.f64 	%fd70, [%r46+2408];
	fma.rn.f64 	%fd71, %fd69, %fd70, %fd68;
	ld.shared.f64 	%fd72, [_ZZ27convolutionWithSharedMemoryPKdS0_PdE12shared_F_k_0+168];
	ld.shared.f64 	%fd73, [%r46+2416];
	fma.rn.f64 	%fd74, %fd72, %fd73, %fd71;
	ld.shared.f64 	%fd75, [_ZZ27convolutionWithSharedMemoryPKdS0_PdE12shared_F_k_0+160];
	ld.shared.f64 	%fd76, [%r46+2496];
	fma.rn.f64 	%fd77, %fd75, %fd76, %fd74;
	ld.shared.f64 	%fd78, [_ZZ27convolutionWithSharedMemoryPKdS0_PdE12shared_F_k_0+152];
	ld.shared.f64 	%fd79, [%r46+2504];
	fma.rn.f64 	%fd80, %fd78, %fd79, %fd77;
	ld.shared.f64 	%fd81, [_ZZ27convolutionWithSharedMemoryPKdS0_PdE12shared_F_k_0+144];
	ld.shared.f64 	%fd82, [%r46+2512];
	fma.rn.f64 	%fd83, %fd81, %fd82, %fd80;
	shl.b32 	%r47, %r1, 20;
	shl.b32 	%r48, %r42, 10;
	add.s32 	%r49, %r41, %r47;
	add.s32 	%r50, %r49, %r48;
	cvta.to.global.u64 	%rd10, %rd3;
	mul.wide.u32 	%rd11, %r50, 8;
	add.s64 	%rd12, %rd10, %rd11;
	st.global.f64 	[%rd12], %fd83;
$L__BB1_6:
	ret;

}


// ===== COMPILED SASS (sm_100) =====

	.target	sm_100

	.elftype	@"ET_EXEC"


//--------------------- .note.nv.tkinfo           --------------------------
	.section	.note.nv.tkinfo,"",@"SHT_NOTE"
	.sectionflags	@"SHF_NOTE_NV_TKINFO"
	.tkinfo
        /*0018*/ 	.word	0x00000002
        /*0030*/ 	.string	""
        /*0030*/ 	.string	"ptxas"
        /*0030*/ 	.string	"Cuda compilation tools, release 13.0, V13.0.88"
        /*0030*/ 	.string	"Build cuda_13.0.r13.0/compiler.36424714_0"
        /*0030*/ 	.string	"-arch sm_100 -m 64 "



//--------------------- .note.nv.cuinfo           --------------------------
	.section	.note.nv.cuinfo,"",@"SHT_NOTE"
	.sectionflags	@"SHF_NOTE_NV_CUINFO"
        /*0018*/ 	.short	0x0002
        /*001a*/ 	.short	0x0064
        /*001c*/ 	.short	0x0082
	.zero		2


//--------------------- .nv.info                  --------------------------
	.section	.nv.info,"",@"SHT_CUDA_INFO"
	.align	4


	//----- nvinfo : EIATTR_REGCOUNT
	.align		4
        /*0000*/ 	.byte	0x04, 0x2f
        /*0002*/ 	.short	(.L_1 - .L_0)
	.align		4
.L_0:
        /*0004*/ 	.word	index@(_Z16naiveConvolutionPKdS0_Pd)
        /*0008*/ 	.word	0x00000020


	//----- nvinfo : EIATTR_FRAME_SIZE
	.align		4
.L_1:
        /*000c*/ 	.byte	0x04, 0x11
        /*000e*/ 	.short	(.L_3 - .L_2)
	.align		4
.L_2:
        /*0010*/ 	.word	index@(_Z16naiveConvolutionPKdS0_Pd)
        /*0014*/ 	.word	0x00000000


	//----- nvinfo : EIATTR_REGCOUNT
	.align		4
.L_3:
        /*0018*/ 	.byte	0x04, 0x2f
        /*001a*/ 	.short	(.L_5 - .L_4)
	.align		4
.L_4:
        /*001c*/ 	.word	index@(_Z27convolutionWithSharedMemoryPKdS0_Pd)
        /*0020*/ 	.word	0x0000001e


	//----- nvinfo : EIATTR_FRAME_SIZE
	.align		4
.L_5:
        /*0024*/ 	.byte	0x04, 0x11
        /*0026*/ 	.short	(.L_7 - .L_6)
	.align		4
.L_6:
        /*0028*/ 	.word	index@(_Z27convolutionWithSharedMemoryPKdS0_Pd)
        /*002c*/ 	.word	0x00000000


	//----- nvinfo : EIATTR_MIN_STACK_SIZE
	.align		4
.L_7:
        /*0030*/ 	.byte	0x04, 0x12
        /*0032*/ 	.short	(.L_9 - .L_8)
	.align		4
.L_8:
        /*0034*/ 	.word	index@(_Z27convolutionWithSharedMemoryPKdS0_Pd)
        /*0038*/ 	.word	0x00000000


	//----- nvinfo : EIATTR_MIN_STACK_SIZE
	.align		4
.L_9:
        /*003c*/ 	.byte	0x04, 0x12
        /*003e*/ 	.short	(.L_11 - .L_10)
	.align		4
.L_10:
        /*0040*/ 	.word	index@(_Z16naiveConvolutionPKdS0_Pd)
        /*0044*/ 	.word	0x00000000
.L_11:


//--------------------- .nv.compat                --------------------------
	.section	.nv.compat,"",@"SHT_CUDA_COMPAT_INFO"
	.align	4
        /*0000*/ 	.byte	0x02, 0x09, 0x00, 0x00, 0x02, 0x02, 0x01, 0x00, 0x02, 0x05, 0x05, 0x00, 0x03, 0x07, 0x01, 0x01
        /*0010*/ 	.byte	0x02, 0x03, 0x00, 0x00, 0x02, 0x06, 0x01, 0x00, 0x04, 0x0b, 0x08, 0x00, 0x01, 0x00, 0x00, 0x00
        /*0020*/ 	.byte	0x00, 0x00, 0x00, 0x00


//--------------------- .nv.info._Z27convolutionWithSharedMemoryPKdS0_Pd --------------------------
	.section	.nv.info._Z27convolutionWithSharedMemoryPKdS0_Pd,"",@"SHT_CUDA_INFO"
	.sectionflags	@""
	.align	4


	//----- nvinfo : EIATTR_CUDA_API_VERSION
	.align		4
        /*0000*/ 	.byte	0x04, 0x37
        /*0002*/ 	.short	(.L_13 - .L_12)
.L_12:
        /*0004*/ 	.word	0x00000082


	//----- nvinfo : EIATTR_KPARAM_INFO
	.align		4
.L_13:
        /*0008*/ 	.byte	0x04, 0x17
        /*000a*/ 	.short	(.L_15 - .L_14)
.L_14:
        /*000c*/ 	.word	0x00000000
        /*0010*/ 	.short	0x0002
        /*0012*/ 	.short	0x0010
        /*0014*/ 	.byte	0x00, 0xf5, 0x21, 0x00


	//----- nvinfo : EIATTR_KPARAM_INFO
	.align		4
.L_15:
        /*0018*/ 	.byte	0x04, 0x17
        /*001a*/ 	.short	(.L_17 - .L_16)
.L_16:
        /*001c*/ 	.word	0x00000000
        /*0020*/ 	.short	0x0001
        /*0022*/ 	.short	0x0008
        /*0024*/ 	.byte	0x00, 0xf5, 0x21, 0x00


	//----- nvinfo : EIATTR_KPARAM_INFO
	.align		4
.L_17:
        /*0028*/ 	.byte	0x04, 0x17
        /*002a*/ 	.short	(.L_19 - .L_18)
.L_18:
        /*002c*/ 	.word	0x00000000
        /*0030*/ 	.short	0x0000
        /*0032*/ 	.short	0x0000
        /*0034*/ 	.byte	0x00, 0xf5, 0x21, 0x00


	//----- nvinfo : EIATTR_SPARSE_MMA_MASK
	.align		4
.L_19:
        /*0038*/ 	.byte	0x03, 0x50
        /*003a*/ 	.short	0x0000


	//----- nvinfo : EIATTR_MAXREG_COUNT
	.align		4
        /*003c*/ 	.byte	0x03, 0x1b
        /*003e*/ 	.short	0x00ff


	//----- nvinfo : EIATTR_NUM_BARRIERS
	.align		4
        /*0040*/ 	.byte	0x02, 0x4c
        /*0042*/ 	.byte	0x01
	.zero		1


	//----- nvinfo : EIATTR_MERCURY_ISA_VERSION
	.align		4
        /*0044*/ 	.byte	0x03, 0x5f
        /*0046*/ 	.short	0x0101


	//----- nvinfo : EIATTR_VRC_CTA_INIT_COUNT
	.align		4
        /*0048*/ 	.byte	0x02, 0x4a
	.zero		1
	.zero		1


	//----- nvinfo : EIATTR_EXIT_INSTR_OFFSETS
	.align		4
        /*004c*/ 	.byte	0x04, 0x1c
        /*004e*/ 	.short	(.L_21 - .L_20)


	//   ....[0]....
.L_20:
        /*0050*/ 	.word	0x00000360


	//   ....[1]....
        /*0054*/ 	.word	0x00000890


	//----- nvinfo : EIATTR_CBANK_PARAM_SIZE
	.align		4
.L_21:
        /*0058*/ 	.byte	0x03, 0x19
        /*005a*/ 	.short	0x0018


	//----- nvinfo : EIATTR_PARAM_CBANK
	.align		4
        /*005c*/ 	.byte	0x04, 0x0a
        /*005e*/ 	.short	(.L_23 - .L_22)
	.align		4
.L_22:
        /*0060*/ 	.word	index@(.nv.constant0._Z27convolutionWithSharedMemoryPKdS0_Pd)
        /*0064*/ 	.short	0x0380
        /*0066*/ 	.short	0x0018


	//----- nvinfo : EIATTR_SW_WAR
	.align		4
.L_23:
        /*0068*/ 	.byte	0x04, 0x36
        /*006a*/ 	.short	(.L_25 - .L_24)
.L_24:
        /*006c*/ 	.word	0x00000008
.L_25:


//--------------------- .nv.info._Z16naiveConvolutionPKdS0_Pd --------------------------
	.section	.nv.info._Z16naiveConvolutionPKdS0_Pd,"",@"SHT_CUDA_INFO"
	.sectionflags	@""
	.align	4


	//----- nvinfo : EIATTR_CUDA_API_VERSION
	.align		4
        /*0000*/ 	.byte	0x04, 0x37
        /*0002*/ 	.short	(.L_27 - .L_26)
.L_26:
        /*0004*/ 	.word	0x00000082


	//----- nvinfo : EIATTR_KPARAM_INFO
	.align		4
.L_27:
        /*0008*/ 	.byte	0x04, 0x17
        /*000a*/ 	.short	(.L_29 - .L_28)
.L_28:
        /*000c*/ 	.word	0x00000000
        /*0010*/ 	.short	0x0002
        /*0012*/ 	.short	0x0010
        /*0014*/ 	.byte	0x00, 0xf5, 0x21, 0x00


	//----- nvinfo : EIATTR_KPARAM_INFO
	.align		4
.L_29:
        /*0018*/ 	.byte	0x04, 0x17
        /*001a*/ 	.short	(.L_31 - .L_30)
.L_30:
        /*001c*/ 	.word	0x00000000
        /*0020*/ 	.short	0x0001
        /*0022*/ 	.short	0x0008
        /*0024*/ 	.byte	0x00, 0xf5, 0x21, 0x00


	//----- nvinfo : EIATTR_KPARAM_INFO
	.align		4
.L_31:
        /*0028*/ 	.byte	0x04, 0x17
        /*002a*/ 	.short	(.L_33 - .L_32)
.L_32:
        /*002c*/ 	.word	0x00000000
        /*0030*/ 	.short	0x0000
        /*0032*/ 	.short	0x0000
        /*0034*/ 	.byte	0x00, 0xf5, 0x21, 0x00


	//----- nvinfo : EIATTR_SPARSE_MMA_MASK
	.align		4
.L_33:
        /*0038*/ 	.byte	0x03, 0x50
        /*003a*/ 	.short	0x0000


	//----- nvinfo : EIATTR_MAXREG_COUNT
	.align		4
        /*003c*/ 	.byte	0x03, 0x1b
        /*003e*/ 	.short	0x00ff


	//----- nvinfo : EIATTR_MERCURY_ISA_VERSION
	.align		4
        /*0040*/ 	.byte	0x03, 0x5f
        /*0042*/ 	.short	0x0101


	//----- nvinfo : EIATTR_VRC_CTA_INIT_COUNT
	.align		4
        /*0044*/ 	.byte	0x02, 0x4a
	.zero		1
	.zero		1


	//----- nvinfo : EIATTR_EXIT_INSTR_OFFSETS
	.align		4
        /*0048*/ 	.byte	0x04, 0x1c
        /*004a*/ 	.short	(.L_35 - .L_34)


	//   ....[0]....
.L_34:
        /*004c*/ 	.word	0x00000060


	//   ....[1]....
        /*0050*/ 	.word	0x00000660


	//----- nvinfo : EIATTR_CBANK_PARAM_SIZE
	.align		4
.L_35:
        /*0054*/ 	.byte	0x03, 0x19
        /*0056*/ 	.short	0x0018


	//----- nvinfo : EIATTR_PARAM_CBANK
	.align		4
        /*0058*/ 	.byte	0x04, 0x0a
        /*005a*/ 	.short	(.L_37 - .L_36)
	.align		4
.L_36:
        /*005c*/ 	.word	index@(.nv.constant0._Z16naiveConvolutionPKdS0_Pd)
        /*0060*/ 	.short	0x0380
        /*0062*/ 	.short	0x0018


	//----- nvinfo : EIATTR_SW_WAR
	.align		4
.L_37:
        /*0064*/ 	.byte	0x04, 0x36
        /*0066*/ 	.short	(.L_39 - .L_38)
.L_38:
        /*0068*/ 	.word	0x00000008
.L_39:


//--------------------- .nv.callgraph             --------------------------
	.section	.nv.callgraph,"",@"SHT_CUDA_CALLGRAPH"
	.align	4
	.sectionentsize	8
	.align		4
        /*0000*/ 	.word	0x00000000
	.align		4
        /*0004*/ 	.word	0xffffffff
	.align		4
        /*0008*/ 	.word	0x00000000
	.align		4
        /*000c*/ 	.word	0xfffffffe
	.align		4
        /*0010*/ 	.word	0x00000000
	.align		4
        /*0014*/ 	.word	0xfffffffd
	.align		4
        /*0018*/ 	.word	0x00000000
	.align		4
        /*001c*/ 	.word	0xfffffffc


//--------------------- .text._Z27convolutionWithSharedMemoryPKdS0_Pd --------------------------
	.section	.text._Z27convolutionWithSharedMemoryPKdS0_Pd,"ax",@progbits
	.align	128
        .global         _Z27convolutionWithSharedMemoryPKdS0_Pd
        .type           _Z27convolutionWithSharedMemoryPKdS0_Pd,@function
        .size           _Z27convolutionWithSharedMemoryPKdS0_Pd,(.L_x_2 - _Z27convolutionWithSharedMemoryPKdS0_Pd)
        .other          _Z27convolutionWithSharedMemoryPKdS0_Pd,@"STO_CUDA_ENTRY STV_DEFAULT"
_Z27convolutionWithSharedMemoryPKdS0_Pd:
.text._Z27convolutionWithSharedMemoryPKdS0_Pd:
[----:B------:R-:W-:Y:S01]  /*0000*/  LDC R1, c[0x0][0x37c] ;  /* 0x0000df00ff017b82 */ /* 0x000fe20000000800 */
[----:B------:R-:W0:Y:S07]  /*0010*/  S2R R2, SR_CTAID.Y ;  /* 0x0000000000027919 */ /* 0x000e2e0000002600 */
[----:B------:R-:W1:Y:S01]  /*0020*/  LDC R6, c[0x0][0x360] ;  /* 0x0000d800ff067b82 */ /* 0x000e620000000800 */
[----:B------:R-:W-:Y:S01]  /*0030*/  MOV R9, 0xfffffff6 ;  /* 0xfffffff600097802 */ /* 0x000fe20000000f00 */
[----:B------:R-:W2:Y:S01]  /*0040*/  LDCU.64 UR4, c[0x0][0x358] ;  /* 0x00006b00ff0477ac */ /* 0x000ea20008000a00 */
[----:B------:R-:W3:Y:S01]  /*0050*/  S2R R0, SR_CTAID.X ;  /* 0x0000000000007919 */ /* 0x000ee20000002500 */
[----:B------:R-:W4:Y:S04]  /*0060*/  S2R R7, SR_TID.Y ;  /* 0x0000000000077919 */ /* 0x000f280000002200 */
[----:B------:R-:W5:Y:S01]  /*0070*/  LDC R3, c[0x0][0x364] ;  /* 0x0000d900ff037b82 */ /* 0x000f620000000800 */
[----:B------:R-:W2:Y:S01]  /*0080*/  S2R R4, SR_TID.Z ;  /* 0x0000000000047919 */ /* 0x000ea20000002300 */
[----:B------:R-:W2:Y:S01]  /*0090*/  S2R R5, SR_TID.X ;  /* 0x0000000000057919 */ /* 0x000ea20000002100 */
[----:B0-----:R-:W-:-:S02]  /*00a0*/  IMAD R8, R2, R9, 0x400 ;  /* 0x0000040002087424 */ /* 0x001fc400078e0209 */
[----:B-----5:R-:W-:-:S05]  /*00b0*/  VIADD R3, R3, 0xffffffff ;  /* 0xffffffff03037836 */ /* 0x020fca0000000000 */
[----:B------:R-:W-:Y:S02]  /*00c0*/  ISETP.NE.AND P0, PT, R2, R3, PT ;  /* 0x000000030200720c */ /* 0x000fe40003f05270 */
[----:B-1----:R-:W-:Y:S01]  /*00d0*/  IADD3 R3, PT, PT, R6, -0x1, RZ ;  /* 0xffffffff06037810 */ /* 0x002fe20007ffe0ff */
[----:B---3--:R-:W-:Y:S01]  /*00e0*/  IMAD R6, R0, R9, 0x400 ;  /* 0x0000040000067424 */ /* 0x008fe200078e0209 */
[----:B------:R-:W-:Y:S02]  /*00f0*/  SEL R8, R8, 0xc, !P0 ;  /* 0x0000000c08087807 */ /* 0x000fe40004000000 */
[----:B------:R-:W-:Y:S02]  /*0100*/  ISETP.NE.AND P1, PT, R0, R3, PT ;  /* 0x000000030000720c */ /* 0x000fe40003f25270 */
[----:B----4-:R-:W-:Y:S01]  /*0110*/  ISETP.GE.AND P0, PT, R7, R8, PT ;  /* 0x000000080700720c */ /* 0x010fe20003f06270 */
[----:B------:R-:W0:Y:S01]  /*0120*/  S2R R3, SR_CTAID.Z ;  /* 0x0000000000037919 */ /* 0x000e220000002700 */
[----:B------:R-:W-:-:S02]  /*0130*/  SEL R6, R6, 0xc, !P1 ;  /* 0x0000000c06067807 */ /* 0x000fc40004800000 */
[----:B--2---:R-:W-:Y:S02]  /*0140*/  VIMNMX3.U32 R8, R4, R5, R7, !PT ;  /* 0x000000050408720f */ /* 0x004fe40007800007 */
[----:B------:R-:W-:Y:S02]  /*0150*/  ISETP.GE.OR P0, PT, R5, R6, P0 ;  /* 0x000000060500720c */ /* 0x000fe40000706670 */
[----:B------:R-:W-:Y:S02]  /*0160*/  ISETP.GT.U32.AND P2, PT, R8, 0x2, PT ;  /* 0x000000020800780c */ /* 0x000fe40003f44070 */
[----:B------:R-:W-:-:S11]  /*0170*/  ISETP.GT.U32.OR P1, PT, R4, 0x2, P0 ;  /* 0x000000020400780c */ /* 0x000fd60000724470 */
[----:B------:R-:W1:Y:S01]  /*0180*/  @!P2 LDC.64 R10, c[0x0][0x388] ;  /* 0x0000e200ff0aab82 */ /* 0x000e620000000a00 */
[--C-:B------:R-:W-:Y:S02]  /*0190*/  @!P2 IMAD R6, R4, 0x9, R5.reuse ;  /* 0x000000090406a824 */ /* 0x100fe400078e0205 */
[----:B------:R-:W-:Y:S02]  /*01a0*/  @!P1 IMAD R13, R0, 0xa, R5 ;  /* 0x0000000a000d9824 */ /* 0x000fe400078e0205 */
[----:B------:R-:W-:Y:S02]  /*01b0*/  @!P1 IMAD R12, R2, 0xa, R7 ;  /* 0x0000000a020c9824 */ /* 0x000fe400078e0207 */
[----:B------:R-:W-:Y:S01]  /*01c0*/  @!P1 IMAD R15, R4, 0x101004, R13 ;  /* 0x00101004040f9824 */ /* 0x000fe200078e020d */
[----:B------:R-:W2:Y:S03]  /*01d0*/  @!P1 LDC.64 R8, c[0x0][0x380] ;  /* 0x0000e000ff089b82 */ /* 0x000ea60000000a00 */
[----:B------:R-:W-:-:S02]  /*01e0*/  @!P1 IMAD R15, R12, 0x402, R15 ;  /* 0x000004020c0f9824 */ /* 0x000fc400078e020f */
[----:B0-----:R-:W-:-:S04]  /*01f0*/  @!P2 IMAD R6, R3, 0x1b, R6 ;  /* 0x0000001b0306a824 */ /* 0x001fc800078e0206 */
[----:B------:R-:W-:-:S04]  /*0200*/  @!P2 IMAD R13, R7, 0x3, R6 ;  /* 0x00000003070da824 */ /* 0x000fc800078e0206 */
[----:B-1----:R-:W-:-:S04]  /*0210*/  @!P2 IMAD.WIDE.U32 R12, R13, 0x8, R10 ;  /* 0x000000080d0ca825 */ /* 0x002fc800078e000a */
[----:B--2---:R-:W-:Y:S02]  /*0220*/  @!P1 IMAD.WIDE.U32 R10, R15, 0x8, R8 ;  /* 0x000000080f0a9825 */ /* 0x004fe400078e0008 */
[----:B------:R0:W2:Y:S04]  /*0230*/  @!P2 LDG.E.64 R8, desc[UR4][R12.64] ;  /* 0x000000040c08a981 */ /* 0x0000a8000c1e1b00 */
[----:B------:R-:W3:Y:S01]  /*0240*/  @!P1 LDG.E.64 R10, desc[UR4][R10.64] ;  /* 0x000000040a0a9981 */ /* 0x000ee2000c1e1b00 */
[----:B------:R-:W-:Y:S02]  /*0250*/  @!P1 MOV R14, 0x400 ;  /* 0x00000400000e9802 */ /* 0x000fe40000000f00 */
[----:B------:R-:W-:Y:S01]  /*0260*/  @!P2 MOV R6, 0x400 ;  /* 0x000004000006a802 */ /* 0x000fe20000000f00 */
[----:B------:R-:W1:Y:S01]  /*0270*/  @!P2 S2R R15, SR_CgaCtaId ;  /* 0x00000000000fa919 */ /* 0x000e620000008800 */
[----:B------:R-:W-:Y:S01]  /*0280*/  ISETP.GT.U32.OR P0, PT, R3, 0x3f, P0 ;  /* 0x0000003f0300780c */ /* 0x000fe20000704470 */
[----:B------:R-:W-:Y:S01]  /*0290*/  @!P1 VIADD R14, R14, 0xd8 ;  /* 0x000000d80e0e9836 */ /* 0x000fe20000000000 */
[----:B------:R-:W4:Y:S01]  /*02a0*/  @!P1 S2R R17, SR_CgaCtaId ;  /* 0x0000000000119919 */ /* 0x000f220000008800 */
[----:B-1----:R-:W-:-:S03]  /*02b0*/  @!P2 LEA R15, R15, R6, 0x18 ;  /* 0x000000060f0fa211 */ /* 0x002fc600078ec0ff */
[----:B----4-:R-:W-:Y:S02]  /*02c0*/  @!P1 LEA R17, R17, R14, 0x18 ;  /* 0x0000000e11119211 */ /* 0x010fe400078ec0ff */
[----:B------:R-:W-:-:S03]  /*02d0*/  @!P2 IMAD R6, R4, 0x48, R15 ;  /* 0x000000480406a824 */ /* 0x000fc600078e020f */
[----:B------:R-:W-:Y:S02]  /*02e0*/  @!P1 IMAD R4, R4, 0x480, R17 ;  /* 0x0000048004049824 */ /* 0x000fe400078e0211 */
[C---:B------:R-:W-:Y:S02]  /*02f0*/  @!P2 IMAD R6, R7.reuse, 0x18, R6 ;  /* 0x000000180706a824 */ /* 0x040fe400078e0206 */
[----:B------:R-:W-:-:S03]  /*0300*/  @!P1 IMAD R4, R7, 0x60, R4 ;  /* 0x0000006007049824 */ /* 0x000fc600078e0204 */
[C---:B0-----:R-:W-:Y:S01]  /*0310*/  @!P2 LEA R13, R5.reuse, R6, 0x3 ;  /* 0x00000006050da211 */ /* 0x041fe200078e18ff */
[----:B------:R-:W-:-:S04]  /*0320*/  @!P1 IMAD R15, R5, 0x8, R4 ;  /* 0x00000008050f9824 */ /* 0x000fc800078e0204 */
[----:B--2---:R0:W-:Y:S04]  /*0330*/  @!P2 STS.64 [R13], R8 ;  /* 0x000000080d00a388 */ /* 0x0041e80000000a00 */
[----:B---3--:R0:W-:Y:S01]  /*0340*/  @!P1 STS.64 [R15], R10 ;  /* 0x0000000a0f009388 */ /* 0x0081e20000000a00 */
[----:B------:R-:W-:Y:S06]  /*0350*/  BAR.SYNC.DEFER_BLOCKING 0x0 ;  /* 0x0000000000007b1d */ /* 0x000fec0000010000 */
[----:B------:R-:W-:Y:S05]  /*0360*/  @P0 EXIT ;  /* 0x000000000000094d */ /* 0x000fea0003800000 */
[----:B------:R-:W0:Y:S01]  /*0370*/  S2R R6, SR_CgaCtaId ;  /* 0x0000000000067919 */ /* 0x000e220000008800 */
[----:B------:R-:W-:Y:S01]  /*0380*/  MOV R17, 0x400 ;  /* 0x0000040000117802 */ /* 0x000fe20000000f00 */
[----:B------:R-:W-:Y:S02]  /*0390*/  IMAD R2, R2, 0xa, R7 ;  /* 0x0000000a02027824 */ /* 0x000fe400078e0207 */
[----:B------:R-:W-:Y:S01]  /*03a0*/  IMAD R0, R0, 0xa, R5 ;  /* 0x0000000a00007824 */ /* 0x000fe200078e0205 */
[----:B------:R-:W-:-:S04]  /*03b0*/  IADD3 R4, PT, PT, R17, 0xd8, RZ ;  /* 0x000000d811047810 */ /* 0x000fc80007ffe0ff */
[----:B------:R-:W-:-:S04]  /*03c0*/  LEA R3, R3, R0, 0x14 ;  /* 0x0000000003037211 */ /* 0x000fc800078ea0ff */
[----:B------:R-:W-:Y:S02]  /*03d0*/  LEA R3, R2, R3, 0xa ;  /* 0x0000000302037211 */ /* 0x000fe400078e50ff */
[C---:B0-----:R-:W-:Y:S02]  /*03e0*/  LEA R9, R6.reuse, R4, 0x18 ;  /* 0x0000000406097211 */ /* 0x041fe400078ec0ff */
[----:B------:R-:W-:-:S03]  /*03f0*/  LEA R17, R6, R17, 0x18 ;  /* 0x0000001106117211 */ /* 0x000fc600078ec0ff */
[----:B------:R-:W-:Y:S02]  /*0400*/  IMAD R5, R2, 0x60, R9 ;  /* 0x0000006002057824 */ /* 0x000fe400078e0209 */
[----:B------:R-:W-:Y:S02]  /*0410*/  LDS.128 R12, [R17+0x30] ;  /* 0x00003000110c7984 */ /* 0x000fe40000000c00 */
[----:B------:R-:W-:Y:S02]  /*0420*/  IMAD R16, R0, 0x8, R5 ;  /* 0x0000000800107824 */ /* 0x000fe400078e0205 */
[----:B------:R-:W-:Y:S04]  /*0430*/  LDS.128 R4, [R17+0x40] ;  /* 0x0000400011047984 */ /* 0x000fe80000000c00 */
[----:B------:R-:W0:Y:S04]  /*0440*/  LDS.64 R22, [R16] ;  /* 0x0000000010167984 */ /* 0x000e280000000a00 */
[----:B------:R-:W1:Y:S04]  /*0450*/  LDS.64 R20, [R16+0x8] ;  /* 0x0000080010147984 */ /* 0x000e680000000a00 */
[----:B------:R-:W2:Y:S04]  /*0460*/  LDS.64 R24, [R16+0x10] ;  /* 0x0000100010187984 */ /* 0x000ea80000000a00 */
[----:B------:R-:W-:Y:S04]  /*0470*/  LDS.128 R8, [R17+0x20] ;  /* 0x0000200011087984 */ /* 0x000fe80000000c00 */
[----:B------:R-:W3:Y:S04]  /*0480*/  LDS.64 R18, [R16+0x60] ;  /* 0x0000600010127984 */ /* 0x000ee80000000a00 */
[----:B------:R-:W-:Y:S01]  /*0490*/  LDS.64 R26, [R16+0x9d0] ;  /* 0x0009d000101a7984 */ /* 0x000fe20000000a00 */
[----:B0-----:R-:W-:-:S03]  /*04a0*/  DFMA R22, R4, R22, RZ ;  /* 0x000000160416722b */ /* 0x001fc600000000ff */
[----:B------:R-:W0:Y:S05]  /*04b0*/  LDS.64 R4, [R16+0x68] ;  /* 0x0000680010047984 */ /* 0x000e2a0000000a00 */
[----:B-1----:R-:W-:Y:S02]  /*04c0*/  DFMA R14, R14, R20, R22 ;  /* 0x000000140e0e722b */ /* 0x002fe40000000016 */
[----:B------:R-:W-:Y:S04]  /*04d0*/  LDS.64 R22, [R16+0x70] ;  /* 0x0000700010167984 */ /* 0x000fe80000000a00 */
[----:B------:R-:W-:Y:S02]  /*04e0*/  LDS.64 R20, [R16+0xc0] ;  /* 0x0000c00010147984 */ /* 0x000fe40000000a00 */
[----:B--2---:R-:W-:-:S02]  /*04f0*/  DFMA R24, R24, R12, R14 ;  /* 0x0000000c1818722b */ /* 0x004fc4000000000e */
[----:B------:R-:W1:Y:S06]  /*0500*/  LDS.128 R12, [R17+0x10] ;  /* 0x00001000110c7984 */ /* 0x000e6c0000000c00 */
[----:B---3--:R-:W-:Y:S01]  /*0510*/  DFMA R24, R10, R18, R24 ;  /* 0x000000120a18722b */ /* 0x008fe20000000018 */
[----:B------:R-:W-:Y:S07]  /*0520*/  LDS.64 R18, [R16+0xc8] ;  /* 0x0000c80010127984 */ /* 0x000fee0000000a00 */
[----:B0-----:R-:W-:Y:S01]  /*0530*/  DFMA R24, R4, R8, R24 ;  /* 0x000000080418722b */ /* 0x001fe20000000018 */
[----:B------:R-:W0:Y:S04]  /*0540*/  LDS.128 R8, [R17] ;  /* 0x0000000011087984 */ /* 0x000e280000000c00 */
[----:B------:R-:W2:Y:S03]  /*0550*/  LDS.64 R4, [R16+0xd0] ;  /* 0x0000d00010047984 */ /* 0x000ea60000000a00 */
[----:B-1----:R-:W-:Y:S01]  /*0560*/  DFMA R24, R14, R22, R24 ;  /* 0x000000160e18722b */ /* 0x002fe20000000018 */
[----:B------:R-:W-:Y:S07]  /*0570*/  LDS.64 R22, [R16+0x480] ;  /* 0x0004800010167984 */ /* 0x000fee0000000a00 */
[----:B------:R-:W-:Y:S01]  /*0580*/  DFMA R24, R20, R12, R24 ;  /* 0x0000000c1418722b */ /* 0x000fe20000000018 */
[----:B------:R-:W1:Y:S04]  /*0590*/  LDS.128 R12, [R17+0x80] ;  /* 0x00008000110c7984 */ /* 0x000e680000000c00 */
[----:B------:R-:W3:Y:S03]  /*05a0*/  LDS.64 R20, [R16+0x488] ;  /* 0x0004880010147984 */ /* 0x000ee60000000a00 */
[----:B0-----:R-:W-:Y:S01]  /*05b0*/  DFMA R24, R10, R18, R24 ;  /* 0x000000120a18722b */ /* 0x001fe20000000018 */
[----:B------:R-:W-:Y:S07]  /*05c0*/  LDS.64 R18, [R16+0x490] ;  /* 0x0004900010127984 */ /* 0x000fee0000000a00 */
[----:B--2---:R-:W-:Y:S01]  /*05d0*/  DFMA R24, R4, R8, R24 ;  /* 0x000000080418722b */ /* 0x004fe20000000018 */
[----:B------:R-:W0:Y:S04]  /*05e0*/  LDS.128 R8, [R17+0x70] ;  /* 0x0000700011087984 */ /* 0x000e280000000c00 */
[----:B------:R-:W2:Y:S03]  /*05f0*/  LDS.64 R4, [R16+0x4e0] ;  /* 0x0004e00010047984 */ /* 0x000ea60000000a00 */
[----:B-1----:R-:W-:Y:S01]  /*0600*/  DFMA R14, R14, R22, R24 ;  /* 0x000000160e0e722b */ /* 0x002fe20000000018 */
[----:B------:R-:W-:Y:S07]  /*0610*/  LDS.64 R22, [R16+0x4e8] ;  /* 0x0004e80010167984 */ /* 0x000fee0000000a00 */
[----:B---3--:R-:W-:-:S02]  /*0620*/  DFMA R20, R20, R12, R14 ;  /* 0x0000000c1414722b */ /* 0x008fc4000000000e */
[----:B------:R-:W1:Y:S06]  /*0630*/  LDS.128 R12, [R17+0x60] ;  /* 0x00006000110c7984 */ /* 0x000e6c0000000c00 */
[----:B0-----:R-:W-:Y:S01]  /*0640*/  DFMA R10, R10, R18, R20 ;  /* 0x000000120a0a722b */ /* 0x001fe20000000014 */
[----:B------:R-:W0:Y:S04]  /*0650*/  LDS.64 R18, [R16+0x4f0] ;  /* 0x0004f00010127984 */ /* 0x000e280000000a00 */
[----:B------:R-:W-:Y:S03]  /*0660*/  LDS.64 R20, [R16+0x548] ;  /* 0x0005480010147984 */ /* 0x000fe60000000a00 */
[----:B--2---:R-:W-:-:S02]  /*0670*/  DFMA R24, R4, R8, R10 ;  /* 0x000000080418722b */ /* 0x004fc4000000000a */
[----:B------:R-:W-:Y:S04]  /*0680*/  LDS.128 R8, [R17+0x50] ;  /* 0x0000500011087984 */ /* 0x000fe80000000c00 */
[----:B------:R-:W2:Y:S02]  /*0690*/  LDS.64 R4, [R16+0x540] ;  /* 0x0005400010047984 */ /* 0x000ea40000000a00 */
[----:B-1----:R-:W-:Y:S02]  /*06a0*/  DFMA R14, R14, R22, R24 ;  /* 0x000000160e0e722b */ /* 0x002fe40000000018 */
[----:B------:R-:W1:Y:S04]  /*06b0*/  LDS.64 R22, [R16+0x550] ;  /* 0x0005500010167984 */ /* 0x000e680000000a00 */
[----:B------:R-:W-:Y:S02]  /*06c0*/  LDS.64 R24, [R17+0xd0] ;  /* 0x0000d00011187984 */ /* 0x000fe40000000a00 */
[----:B0-----:R-:W-:-:S02]  /*06d0*/  DFMA R12, R18, R12, R14 ;  /* 0x0000000c120c722b */ /* 0x001fc4000000000e */
[----:B------:R-:W0:Y:S06]  /*06e0*/  LDS.64 R18, [R16+0x900] ;  /* 0x0009000010127984 */ /* 0x000e2c0000000a00 */
[----:B--2---:R-:W-:Y:S02]  /*06f0*/  DFMA R10, R10, R4, R12 ;  /* 0x000000040a0a722b */ /* 0x004fe4000000000c */
[----:B------:R-:W-:Y:S04]  /*0700*/  LDS.128 R12, [R17+0xc0] ;  /* 0x0000c000110c7984 */ /* 0x000fe80000000c00 */
[----:B------:R-:W2:Y:S02]  /*0710*/  LDS.64 R4, [R16+0x908] ;  /* 0x0009080010047984 */ /* 0x000ea40000000a00 */
[----:B------:R-:W-:-:S02]  /*0720*/  DFMA R8, R20, R8, R10 ;  /* 0x000000081408722b */ /* 0x000fc4000000000a */
[----:B------:R-:W3:Y:S06]  /*0730*/  LDS.64 R20, [R16+0x910] ;  /* 0x0009100010147984 */ /* 0x000eec0000000a00 */
[----:B-1----:R-:W-:Y:S02]  /*0740*/  DFMA R6, R22, R6, R8 ;  /* 0x000000061606722b */ /* 0x002fe40000000008 */
[----:B------:R-:W-:Y:S04]  /*0750*/  LDS.128 R8, [R17+0xb0] ;  /* 0x0000b00011087984 */ /* 0x000fe80000000c00 */
[----:B------:R-:W1:Y:S02]  /*0760*/  LDS.64 R22, [R16+0x960] ;  /* 0x0009600010167984 */ /* 0x000e640000000a00 */
[----:B0-----:R-:W-:-:S02]  /*0770*/  DFMA R6, R24, R18, R6 ;  /* 0x000000121806722b */ /* 0x001fc40000000006 */
[----:B------:R-:W0:Y:S04]  /*0780*/  LDS.64 R18, [R16+0x968] ;  /* 0x0009680010127984 */ /* 0x000e280000000a00 */
[----:B------:R-:W-:Y:S02]  /*0790*/  LDS.64 R24, [R16+0x970] ;  /* 0x0009700010187984 */ /* 0x000fe40000000a00 */
[----:B--2---:R-:W-:Y:S02]  /*07a0*/  DFMA R14, R14, R4, R6 ;  /* 0x000000040e0e722b */ /* 0x004fe40000000006 */
[----:B------:R-:W2:Y:S06]  /*07b0*/  LDS.128 R4, [R17+0xa0] ;  /* 0x0000a00011047984 */ /* 0x000eac0000000c00 */
[----:B---3--:R-:W-:Y:S01]  /*07c0*/  DFMA R12, R20, R12, R14 ;  /* 0x0000000c140c722b */ /* 0x008fe2000000000e */
[----:B------:R-:W3:Y:S07]  /*07d0*/  LDS.64 R20, [R16+0x9c0] ;  /* 0x0009c00010147984 */ /* 0x000eee0000000a00 */
[----:B-1----:R-:W-:-:S02]  /*07e0*/  DFMA R10, R10, R22, R12 ;  /* 0x000000160a0a722b */ /* 0x002fc4000000000c */
[----:B------:R-:W-:Y:S04]  /*07f0*/  LDS.128 R12, [R17+0x90] ;  /* 0x00009000110c7984 */ /* 0x000fe80000000c00 */
[----:B------:R-:W1:Y:S02]  /*0800*/  LDS.64 R22, [R16+0x9c8] ;  /* 0x0009c80010167984 */ /* 0x000e640000000a00 */
[----:B0-----:R-:W-:-:S08]  /*0810*/  DFMA R8, R18, R8, R10 ;  /* 0x000000081208722b */ /* 0x001fd0000000000a */
[----:B--2---:R-:W-:Y:S01]  /*0820*/  DFMA R8, R6, R24, R8 ;  /* 0x000000180608722b */ /* 0x004fe20000000008 */
[----:B------:R-:W0:Y:S07]  /*0830*/  LDC.64 R6, c[0x0][0x390] ;  /* 0x0000e400ff067b82 */ /* 0x000e2e0000000a00 */
[----:B---3--:R-:W-:-:S08]  /*0840*/  DFMA R4, R20, R4, R8 ;  /* 0x000000041404722b */ /* 0x008fd00000000008 */
[----:B-1----:R-:W-:Y:S01]  /*0850*/  DFMA R4, R14, R22, R4 ;  /* 0x000000160e04722b */ /* 0x002fe20000000004 */
[----:B0-----:R-:W-:-:S07]  /*0860*/  IMAD.WIDE.U32 R6, R3, 0x8, R6 ;  /* 0x0000000803067825 */ /* 0x001fce00078e0006 */
[----:B------:R-:W-:-:S07]  /*0870*/  DFMA R4, R26, R12, R4 ;  /* 0x0000000c1a04722b */ /* 0x000fce0000000004 */
[----:B------:R-:W-:Y:S01]  /*0880*/  STG.E.64 desc[UR4][R6.64], R4 ;  /* 0x0000000406007986 */ /* 0x000fe2000c101b04 */
[----:B------:R-:W-:Y:S05]  /*0890*/  EXIT ;  /* 0x000000000000794d */ /* 0x000fea0003800000 */
.L_x_0:
[----:B------:R-:W-:-:S00]  /*08a0*/  BRA `(.L_x_0) ;  /* 0xfffffffc00fc7947 */ /* 0x000fc0000383ffff */
[----:B------:R-:W-:-:S00]  /*08b0*/  NOP ;  /* 0x0000000000007918 */ /* 0x000fc00000000000 */
        /* <DEDUP_REMOVED lines=12> */
.L_x_2:


//--------------------- .text._Z16naiveConvolutionPKdS0_Pd --------------------------
	.section	.text._Z16naiveConvolutionPKdS0_Pd,"ax",@progbits
	.align	128
        .global         _Z16naiveConvolutionPKdS0_Pd
        .type           _Z16naiveConvolutionPKdS0_Pd,@function
        .size           _Z16naiveConvolutionPKdS0_Pd,(.L_x_3 - _Z16naiveConvolutionPKdS0_Pd)
        .other          _Z16naiveConvolutionPKdS0_Pd,@"STO_CUDA_ENTRY STV_DEFAULT"
_Z16naiveConvolutionPKdS0_Pd:
.text._Z16naiveConvolutionPKdS0_Pd:
[----:B------:R-:W-:Y:S01]  /*0000*/  LDC R1, c[0x0][0x37c] ;  /* 0x0000df00ff017b82 */ /* 0x000fe20000000800 */
[----:B------:R-:W0:Y:S01]  /*0010*/  S2R R0, SR_CTAID.X ;  /* 0x0000000000007919 */ /* 0x000e220000002500 */
[----:B------:R-:W0:Y:S01]  /*0020*/  S2R R27, SR_CTAID.Y ;  /* 0x00000000001b7919 */ /* 0x000e220000002600 */
[----:B------:R-:W1:Y:S01]  /*0030*/  S2R R26, SR_CTAID.Z ;  /* 0x00000000001a7919 */ /* 0x000e620000002700 */
[----:B0-----:R-:W-:-:S04]  /*0040*/  LOP3.LUT P0, RZ, R27, 0x7ffffc00, R0, 0xc8, !PT ;  /* 0x7ffffc001bff7812 */ /* 0x001fc8000780c800 */
[----:B-1----:R-:W-:-:S13]  /*0050*/  ISETP.GT.U32.OR P0, PT, R26, 0x3f, P0 ;  /* 0x0000003f1a00780c */ /* 0x002fda0000704470 */
[----:B------:R-:W-:Y:S05]  /*0060*/  @P0 EXIT ;  /* 0x000000000000094d */ /* 0x000fea0003800000 */
[----:B------:R-:W0:Y:S01]  /*0070*/  LDC.64 R2, c[0x0][0x388] ;  /* 0x0000e200ff027b82 */ /* 0x000e220000000a00 */
[----:B------:R-:W1:Y:S01]  /*0080*/  LDCU.64 UR4, c[0x0][0x358] ;  /* 0x00006b00ff0477ac */ /* 0x000e620008000a00 */
[----:B------:R-:W-:Y:S02]  /*0090*/  IMAD R7, R26, 0x1b, RZ ;  /* 0x0000001b1a077824 */ /* 0x000fe400078e02ff */
[----:B------:R-:W-:-:S04]  /*00a0*/  IMAD R0, R27, 0x402, R0 ;  /* 0x000004021b007824 */ /* 0x000fc800078e0200 */
[----:B------:R-:W2:Y:S01]  /*00b0*/  LDC.64 R4, c[0x0][0x380] ;  /* 0x0000e000ff047b82 */ /* 0x000ea20000000a00 */
[----:B0-----:R-:W-:-:S05]  /*00c0*/  IMAD.WIDE.U32 R2, R7, 0x8, R2 ;  /* 0x0000000807027825 */ /* 0x001fca00078e0002 */
[----:B-1----:R-:W3:Y:S01]  /*00d0*/  LDG.E.64 R6, desc[UR4][R2.64+0x40] ;  /* 0x0000400402067981 */ /* 0x002ee2000c1e1b00 */
[----:B--2---:R-:W-:-:S03]  /*00e0*/  IMAD.WIDE.U32 R4, R0, 0x8, R4 ;  /* 0x0000000800047825 */ /* 0x004fc600078e0004 */
[----:B------:R-:W2:Y:S04]  /*00f0*/  LDG.E.64 R10, desc[UR4][R2.64+0x38] ;  /* 0x00003804020a7981 */ /* 0x000ea8000c1e1b00 */
[----:B------:R-:W3:Y:S04]  /*0100*/  LDG.E.64 R8, desc[UR4][R4.64] ;  /* 0x0000000404087981 */ /* 0x000ee8000c1e1b00 */
[----:B------:R-:W2:Y:S04]  /*0110*/  LDG.E.64 R12, desc[UR4][R4.64+0x8] ;  /* 0x00000804040c7981 */ /* 0x000ea8000c1e1b00 */
[----:B------:R-:W4:Y:S04]  /*0120*/  LDG.E.64 R14, desc[UR4][R2.64+0x30] ;  /* 0x00003004020e7981 */ /* 0x000f28000c1e1b00 */
[----:B------:R-:W4:Y:S04]  /*0130*/  LDG.E.64 R16, desc[UR4][R4.64+0x10] ;  /* 0x0000100404107981 */ /* 0x000f28000c1e1b00 */
[----:B------:R-:W5:Y:S04]  /*0140*/  LDG.E.64 R18, desc[UR4][R2.64+0x28] ;  /* 0x0000280402127981 */ /* 0x000f68000c1e1b00 */
[----:B------:R-:W5:Y:S01]  /*0150*/  LDG.E.64 R20, desc[UR4][R4.64+0x2010] ;  /* 0x0020100404147981 */ /* 0x000f62000c1e1b00 */
[----:B---3--:R-:W-:-:S03]  /*0160*/  DFMA R22, R6, R8, RZ ;  /* 0x000000080616722b */ /* 0x008fc600000000ff */
[----:B------:R-:W3:Y:S04]  /*0170*/  LDG.E.64 R6, desc[UR4][R2.64+0x20] ;  /* 0x0000200402067981 */ /* 0x000ee8000c1e1b00 */
[----:B------:R-:W3:Y:S01]  /*0180*/  LDG.E.64 R8, desc[UR4][R4.64+0x2018] ;  /* 0x0020180404087981 */ /* 0x000ee2000c1e1b00 */
[----:B--2---:R-:W-:-:S03]  /*0190*/  DFMA R22, R10, R12, R22 ;  /* 0x0000000c0a16722b */ /* 0x004fc60000000016 */
[----:B------:R-:W2:Y:S04]  /*01a0*/  LDG.E.64 R10, desc[UR4][R2.64+0x18] ;  /* 0x00001804020a7981 */ /* 0x000ea8000c1e1b00 */
[----:B------:R-:W2:Y:S01]  /*01b0*/  LDG.E.64 R12, desc[UR4][R4.64+0x2020] ;  /* 0x00202004040c7981 */ /* 0x000ea2000c1e1b00 */
[----:B----4-:R-:W-:-:S03]  /*01c0*/  DFMA R22, R14, R16, R22 ;  /* 0x000000100e16722b */ /* 0x010fc60000000016 */
[----:B------:R-:W4:Y:S04]  /*01d0*/  LDG.E.64 R14, desc[UR4][R2.64+0x10] ;  /* 0x00001004020e7981 */ /* 0x000f28000c1e1b00 */
[----:B------:R-:W4:Y:S01]  /*01e0*/  LDG.E.64 R16, desc[UR4][R4.64+0x4020] ;  /* 0x0040200404107981 */ /* 0x000f22000c1e1b00 */
[----:B-----5:R-:W-:-:S03]  /*01f0*/  DFMA R18, R18, R20, R22 ;  /* 0x000000141212722b */ /* 0x020fc60000000016 */
[----:B------:R-:W5:Y:S04]  /*0200*/  LDG.E.64 R20, desc[UR4][R2.64+0x8] ;  /* 0x0000080402147981 */ /* 0x000f68000c1e1b00 */
[----:B------:R-:W5:Y:S01]  /*0210*/  LDG.E.64 R22, desc[UR4][R4.64+0x4028] ;  /* 0x0040280404167981 */ /* 0x000f62000c1e1b00 */
[----:B------:R-:W-:-:S04]  /*0220*/  IADD3 R24, P0, PT, R4, 0x1000000, RZ ;  /* 0x0100000004187810 */ /* 0x000fc80007f1e0ff */
[----:B------:R-:W-:-:S05]  /*0230*/  IADD3.X R25, PT, PT, RZ, R5, RZ, P0, !PT ;  /* 0x00000005ff197210 */ /* 0x000fca00007fe4ff */
[----:B------:R-:W5:Y:S01]  /*0240*/  LDG.E.64 R28, desc[UR4][R24.64+0x14070] ;  /* 0x01407004181c7981 */ /* 0x000f62000c1e1b00 */
[----:B---3--:R-:W-:-:S03]  /*0250*/  DFMA R6, R6, R8, R18 ;  /* 0x000000080606722b */ /* 0x008fc60000000012 */
        /* <DEDUP_REMOVED lines=10> */
[----:B------:R-:W5:Y:S04]  /*0300*/  LDG.E.64 R20, desc[UR4][R24.64+-0x7f7fd0] ;  /* 0x8080300418147981 */ /* 0x000f68000c1e1b00 */
        /* <DEDUP_REMOVED lines=43> */
[----:B----4-:R-:W-:-:S08]  /*05c0*/  DFMA R6, R12, R14, R6 ;  /* 0x0000000e0c06722b */ /* 0x010fd00000000006 */
[----:B-----5:R-:W-:Y:S02]  /*05d0*/  DFMA R16, R16, R18, R6 ;  /* 0x000000121010722b */ /* 0x020fe40000000006 */
[----:B------:R-:W0:Y:S01]  /*05e0*/  LDC.64 R6, c[0x0][0x390] ;  /* 0x0000e400ff067b82 */ /* 0x000e220000000a00 */
[----:B------:R-:W-:-:S05]  /*05f0*/  IMAD R27, R27, -0x2, R0 ;  /* 0xfffffffe1b1b7824 */ /* 0x000fca00078e0200 */
[----:B------:R-:W-:-:S05]  /*0600*/  LEA R27, R26, R27, 0x14 ;  /* 0x0000001b1a1b7211 */ /* 0x000fca00078ea0ff */
[----:B0-----:R-:W-:Y:S01]  /*0610*/  IMAD.WIDE.U32 R6, R27, 0x8, R6 ;  /* 0x000000081b067825 */ /* 0x001fe200078e0006 */
[----:B---3--:R-:W-:-:S08]  /*0620*/  DFMA R4, R8, R4, R16 ;  /* 0x000000040804722b */ /* 0x008fd00000000010 */
[----:B--2---:R-:W-:-:S08]  /*0630*/  DFMA R4, R10, R20, R4 ;  /* 0x000000140a04722b */ /* 0x004fd00000000004 */
[----:B------:R-:W-:-:S07]  /*0640*/  DFMA R4, R22, R28, R4 ;  /* 0x0000001c1604722b */ /* 0x000fce0000000004 */
[----:B------:R-:W-:Y:S01]  /*0650*/  STG.E.64 desc[UR4][R6.64], R4 ;  /* 0x0000000406007986 */ /* 0x000fe2000c101b04 */
[----:B------:R-:W-:Y:S05]  /*0660*/  EXIT ;  /* 0x000000000000794d */ /* 0x000fea0003800000 */
.L_x_1:
        /* <DEDUP_REMOVED lines=9> */
.L_x_3:


//--------------------- .nv.shared._Z27convolutionWithSharedMemoryPKdS0_Pd --------------------------
	.section	.nv.shared._Z27convolutionWithSharedMemoryPKdS0_Pd,"aw",@nobits
	.sectionflags	@""
	.align	8
.nv.shared._Z27convolutionWithSharedMemoryPKdS0_Pd:
	.zero		4696


//--------------------- .nv.shared.reserved.0     --------------------------
	.section	.nv.shared.reserved.0,"aw",@nobits
	.weak		__nv_reservedSMEM_offset_0_alias
	.size		__nv_reservedSMEM_offset_0_alias, 0, 64
	.other		__nv_reservedSMEM_offset_0_alias,@"STO_CUDA_RESERVED_SHARED STV_DEFAULT"
__nv_reservedSMEM_offset_0_alias:
	.zero		0
	.zero		64


//--------------------- .nv.constant0._Z27convolutionWithSharedMemoryPKdS0_Pd --------------------------
	.section	.nv.constant0._Z27convolutionWithSharedMemoryPKdS0_Pd,"a",@progbits
	.sectionflags	@""
	.align	4
.nv.constant0._Z27convolutionWithSharedMemoryPKdS0_Pd:
	.zero		920


//--------------------- .nv.constant0._Z16naiveConvolutionPKdS0_Pd --------------------------
	.section	.nv.constant0._Z16naiveConvolutionPKdS0_Pd,"a",@progbits
	.sectionflags	@""
	.align	4
.nv.constant0._Z16naiveConvolutionPKdS0_Pd:
	.zero		920


//--------------------- SYMBOLS --------------------------

	.type		.nv.reservedSmem.offset0,@object
	.size		.nv.reservedSmem.offset0,0x4
	.type		.nv.reservedSmem.cap,@object
	.size		.nv.reservedSmem.cap,0x4
